	.headerflags	@"EF_CUDA_TEXMODE_UNIFIED EF_CUDA_64BIT_ADDRESS EF_CUDA_ACCELERATORS EF_CUDA_SM90 EF_CUDA_VIRTUAL_SM(EF_CUDA_SM90)"
	.elftype	@"ET_EXEC"


//--------------------- .nv.info                  --------------------------
	.section	.nv.info,"",@"SHT_CUDA_INFO"
	.align	4


	//----- nvinfo : EIATTR_REGCOUNT
	.align		4
        /*0000*/ 	.byte	0x04, 0x2f
        /*0002*/ 	.short	(.L_1 - .L_0)
	.align		4
.L_0:
        /*0004*/ 	.word	index@(triton_mm)
        /*0008*/ 	.word	0x00000030


	//----- nvinfo : EIATTR_MIN_STACK_SIZE
	.align		4
.L_1:
        /*000c*/ 	.byte	0x04, 0x12
        /*000e*/ 	.short	(.L_3 - .L_2)
	.align		4
.L_2:
        /*0010*/ 	.word	index@(triton_mm)
        /*0014*/ 	.word	0x00000000


	//----- nvinfo : EIATTR_FRAME_SIZE
	.align		4
.L_3:
        /*0018*/ 	.byte	0x04, 0x11
        /*001a*/ 	.short	(.L_5 - .L_4)
	.align		4
.L_4:
        /*001c*/ 	.word	index@(triton_mm)
        /*0020*/ 	.word	0x00000000


	//----- nvinfo : EIATTR_MIN_STACK_SIZE
	.align		4
.L_5:
        /*0024*/ 	.byte	0x04, 0x12
        /*0026*/ 	.short	(.L_7 - .L_6)
	.align		4
.L_6:
        /*0028*/ 	.word	index@(triton_mm)
        /*002c*/ 	.word	0x00000000
.L_7:


//--------------------- .nv.info.triton_mm        --------------------------
	.section	.nv.info.triton_mm,"",@"SHT_CUDA_INFO"
	.sectionflags	@""
	.align	4


	//----- nvinfo : EIATTR_CUDA_API_VERSION
	.align		4
        /*0000*/ 	.byte	0x04, 0x37
        /*0002*/ 	.short	(.L_9 - .L_8)
.L_8:
        /*0004*/ 	.word	0x0000007c


	//----- nvinfo : EIATTR_KPARAM_INFO
	.align		4
.L_9:
        /*0008*/ 	.byte	0x04, 0x17
        /*000a*/ 	.short	(.L_11 - .L_10)
.L_10:
        /*000c*/ 	.word	0x00000000
        /*0010*/ 	.short	0x0003
        /*0012*/ 	.short	0x0018
        /*0014*/ 	.byte	0x00, 0xf0, 0x11, 0x00


	//----- nvinfo : EIATTR_KPARAM_INFO
	.align		4
.L_11:
        /*0018*/ 	.byte	0x04, 0x17
        /*001a*/ 	.short	(.L_13 - .L_12)
.L_12:
        /*001c*/ 	.word	0x00000000
        /*0020*/ 	.short	0x0002
        /*0022*/ 	.short	0x0010
        /*0024*/ 	.byte	0x00, 0xf0, 0x21, 0x00


	//----- nvinfo : EIATTR_KPARAM_INFO
	.align		4
.L_13:
        /*0028*/ 	.byte	0x04, 0x17
        /*002a*/ 	.short	(.L_15 - .L_14)
.L_14:
        /*002c*/ 	.word	0x00000000
        /*0030*/ 	.short	0x0001
        /*0032*/ 	.short	0x0008
        /*0034*/ 	.byte	0x00, 0xf0, 0x21, 0x00


	//----- nvinfo : EIATTR_KPARAM_INFO
	.align		4
.L_15:
        /*0038*/ 	.byte	0x04, 0x17
        /*003a*/ 	.short	(.L_17 - .L_16)
.L_16:
        /*003c*/ 	.word	0x00000000
        /*0040*/ 	.short	0x0000
        /*0042*/ 	.short	0x0000
        /*0044*/ 	.byte	0x00, 0xf0, 0x21, 0x00


	//----- nvinfo : EIATTR_SPARSE_MMA_MASK
	.align		4
.L_17:
        /*0048*/ 	.byte	0x03, 0x50
        /*004a*/ 	.short	0x0000


	//----- nvinfo : EIATTR_MAXREG_COUNT
	.align		4
        /*004c*/ 	.byte	0x03, 0x1b
        /*004e*/ 	.short	0x00ff


	//----- nvinfo : EIATTR_EXIT_INSTR_OFFSETS
	.align		4
        /*0050*/ 	.byte	0x04, 0x1c
        /*0052*/ 	.short	(.L_19 - .L_18)


	//   ....[0]....
.L_18:
        /*0054*/ 	.word	0x00000040


	//   ....[1]....
        /*0058*/ 	.word	0x00000dd0


	//   ....[2]....
        /*005c*/ 	.word	0x00000e20


	//----- nvinfo : EIATTR_MAX_THREADS
	.align		4
.L_19:
        /*0060*/ 	.byte	0x04, 0x05
        /*0062*/ 	.short	(.L_21 - .L_20)
.L_20:
        /*0064*/ 	.word	0x00000040
        /*0068*/ 	.word	0x00000001
        /*006c*/ 	.word	0x00000001


	//----- nvinfo : EIATTR_CBANK_PARAM_SIZE
	.align		4
.L_21:
        /*0070*/ 	.byte	0x03, 0x19
        /*0072*/ 	.short	0x001c


	//----- nvinfo : EIATTR_PARAM_CBANK
	.align		4
        /*0074*/ 	.byte	0x04, 0x0a
        /*0076*/ 	.short	(.L_23 - .L_22)
	.align		4
.L_22:
        /*0078*/ 	.word	index@(.nv.constant0.triton_mm)
        /*007c*/ 	.short	0x0210
        /*007e*/ 	.short	0x001c


	//----- nvinfo : EIATTR_SW_WAR
	.align		4
.L_23:
        /*0080*/ 	.byte	0x04, 0x36
        /*0082*/ 	.short	(.L_25 - .L_24)
.L_24:
        /*0084*/ 	.word	0x00000008
.L_25:


//--------------------- .nv.callgraph             --------------------------
	.section	.nv.callgraph,"",@"SHT_CUDA_CALLGRAPH"
	.align	4
	.sectionentsize	8
	.align		4
        /*0000*/ 	.word	0x00000000
	.align		4
        /*0004*/ 	.word	0xffffffff
	.align		4
        /*0008*/ 	.word	0x00000000
	.align		4
        /*000c*/ 	.word	0xfffffffe
	.align		4
        /*0010*/ 	.word	0x00000000
	.align		4
        /*0014*/ 	.word	0xfffffffd
	.align		4
        /*0018*/ 	.word	0x00000000
	.align		4
        /*001c*/ 	.word	0xfffffffc


//--------------------- .text.triton_mm           --------------------------
	.section	.text.triton_mm,"ax",@progbits
	.sectionflags	@"SHF_BARRIERS=1"
	.align	128
        .global         triton_mm
        .type           triton_mm,@function
        .size           triton_mm,(.L_x_1 - triton_mm)
        .other          triton_mm,@"STO_CUDA_ENTRY STV_DEFAULT"
triton_mm:
.text.triton_mm:
[----:B------:R-:W0:Y:S02]  /*0000*/  LDC R1, c[0x0][0x28] ;  /* 0x00000a00ff017b82 */ /* 0x000e240000000800 */
[----:B------:R-:W1:Y:S02]  /*0010*/  LDC R16, c[0x0][0x228] ;  /* 0x00008a00ff107b82 */ /* 0x000e640000000800 */
[----:B-1----:R-:W-:-:S05]  /*0020*/  IMAD R0, R16, 0xc00, RZ ;  /* 0x00000c0010007824 */ /* 0x002fca00078e02ff */
[----:B------:R-:W-:-:S13]  /*0030*/  ISETP.NE.AND P0, PT, R0, RZ, PT ;  /* 0x000000ff0000720c */ /* 0x000fda0003f05270 */
[----:B------:R-:W-:Y:S05]  /*0040*/  @!P0 EXIT ;  /* 0x000000000000894d */ /* 0x000fea0003800000 */
[----:B------:R-:W1:Y:S01]  /*0050*/  S2R R13, SR_CTAID.X ;  /* 0x00000000000d7919 */ /* 0x000e620000002500 */
[----:B------:R-:W-:Y:S01]  /*0060*/  VIADD R0, R16, 0x1f ;  /* 0x0000001f10007836 */ /* 0x000fe20000000000 */
[----:B------:R-:W2:Y:S01]  /*0070*/  LDC.64 R34, c[0x0][0x210] ;  /* 0x00008400ff227b82 */ /* 0x000ea20000000a00 */
[----:B------:R-:W-:Y:S01]  /*0080*/  ULDC.64 UR6, c[0x0][0x208] ;  /* 0x0000820000067ab9 */ /* 0x000fe20000000a00 */
[----:B------:R-:W3:Y:S02]  /*0090*/  S2R R40, SR_TID.X ;  /* 0x0000000000287919 */ /* 0x000ee40000002100 */
[----:B------:R-:W-:-:S04]  /*00a0*/  SHF.R.S32.HI R3, RZ, 0x1f, R0 ;  /* 0x0000001fff037819 */ /* 0x000fc80000011400 */
[----:B------:R-:W-:Y:S01]  /*00b0*/  LEA.HI R3, R3, R0, RZ, 0x5 ;  /* 0x0000000003037211 */ /* 0x000fe200078f28ff */
[----:B------:R-:W4:Y:S01]  /*00c0*/  LDC.64 R32, c[0x0][0x218] ;  /* 0x00008600ff207b82 */ /* 0x000f220000000a00 */
[C---:B-1----:R-:W-:Y:S01]  /*00d0*/  IMAD.HI R2, R13.reuse, 0x2aaaaaab, RZ ;  /* 0x2aaaaaab0d027827 */ /* 0x042fe200078e02ff */
[----:B------:R-:W-:Y:S02]  /*00e0*/  IABS R11, R13 ;  /* 0x0000000d000b7213 */ /* 0x000fe40000000000 */
[----:B------:R-:W-:Y:S02]  /*00f0*/  ISETP.GE.AND P1, PT, R13, RZ, PT ;  /* 0x000000ff0d00720c */ /* 0x000fe40003f26270 */
[----:B------:R-:W-:-:S04]  /*0100*/  SHF.R.U32.HI R5, RZ, 0x1f, R2 ;  /* 0x0000001fff057819 */ /* 0x000fc80000011602 */
[----:B------:R-:W-:-:S05]  /*0110*/  LEA.HI.SX32 R6, R2, R5, 0x19 ;  /* 0x0000000502067211 */ /* 0x000fca00078fcaff */
[C---:B------:R-:W-:Y:S02]  /*0120*/  IMAD.SHL.U32 R0, R6.reuse, 0x8, RZ ;  /* 0x0000000806007824 */ /* 0x040fe400078e00ff */
[----:B------:R-:W-:-:S03]  /*0130*/  IMAD R13, R6, -0x300, R13 ;  /* 0xfffffd00060d7824 */ /* 0x000fc600078e020d */
[----:B------:R-:W-:Y:S02]  /*0140*/  LEA.HI.SX32 R3, R3, -R0, 0x1b ;  /* 0x8000000003037211 */ /* 0x000fe400078fdaff */
[----:B------:R-:W-:Y:S02]  /*0150*/  IABS R17, R13 ;  /* 0x0000000d00117213 */ /* 0x000fe40000000000 */
[----:B------:R-:W-:-:S04]  /*0160*/  VIMNMX R4, R3, 0x8, PT ;  /* 0x0000000803047848 */ /* 0x000fc80003fe0100 */
[-C--:B------:R-:W-:Y:S02]  /*0170*/  IABS R5, R4.reuse ;  /* 0x0000000400057213 */ /* 0x080fe40000000000 */
[----:B------:R-:W-:Y:S02]  /*0180*/  IABS R10, R4 ;  /* 0x00000004000a7213 */ /* 0x000fe40000000000 */
[----:B------:R-:W1:Y:S03]  /*0190*/  I2F.RP R7, R5 ;  /* 0x0000000500077306 */ /* 0x000e660000209400 */
[----:B------:R-:W-:-:S05]  /*01a0*/  IMAD.MOV R15, RZ, RZ, -R10 ;  /* 0x000000ffff0f7224 */ /* 0x000fca00078e0a0a */
[----:B-1----:R-:W1:Y:S02]  /*01b0*/  MUFU.RCP R7, R7 ;  /* 0x0000000700077308 */ /* 0x002e640000001000 */
[----:B-1----:R-:W-:-:S06]  /*01c0*/  VIADD R2, R7, 0xffffffe ;  /* 0x0ffffffe07027836 */ /* 0x002fcc0000000000 */
[----:B------:R1:W5:Y:S02]  /*01d0*/  F2I.FTZ.U32.TRUNC.NTZ R3, R2 ;  /* 0x0000000200037305 */ /* 0x000364000021f000 */
[----:B-1----:R-:W-:Y:S02]  /*01e0*/  IMAD.MOV.U32 R2, RZ, RZ, RZ ;  /* 0x000000ffff027224 */ /* 0x002fe400078e00ff */
[----:B-----5:R-:W-:-:S04]  /*01f0*/  IMAD.MOV R8, RZ, RZ, -R3 ;  /* 0x000000ffff087224 */ /* 0x020fc800078e0a03 */
[----:B------:R-:W-:-:S04]  /*0200*/  IMAD R9, R8, R5, RZ ;  /* 0x0000000508097224 */ /* 0x000fc800078e02ff */
[----:B------:R-:W-:Y:S01]  /*0210*/  IMAD.HI.U32 R8, R3, R9, R2 ;  /* 0x0000000903087227 */ /* 0x000fe200078e0002 */
[----:B------:R-:W-:-:S04]  /*0220*/  IABS R3, R16 ;  /* 0x0000001000037213 */ /* 0x000fc80000000000 */
[----:B------:R-:W1:Y:S01]  /*0230*/  I2F.RP R9, R3 ;  /* 0x0000000300097306 */ /* 0x000e620000209400 */
[----:B------:R-:W-:-:S04]  /*0240*/  IMAD.HI.U32 R2, R8, R11, RZ ;  /* 0x0000000b08027227 */ /* 0x000fc800078e00ff */
[----:B------:R-:W-:Y:S02]  /*0250*/  IMAD R2, R2, R15, R11 ;  /* 0x0000000f02027224 */ /* 0x000fe400078e020b */
[----:B------:R-:W-:-:S03]  /*0260*/  IMAD.HI.U32 R8, R8, R17, RZ ;  /* 0x0000001108087227 */ /* 0x000fc600078e00ff */
[C---:B------:R-:W-:Y:S01]  /*0270*/  ISETP.GT.U32.AND P0, PT, R5.reuse, R2, PT ;  /* 0x000000020500720c */ /* 0x040fe20003f04070 */
[----:B------:R-:W-:Y:S01]  /*0280*/  IMAD R10, R8, R15, R17 ;  /* 0x0000000f080a7224 */ /* 0x000fe200078e0211 */
[----:B-1----:R-:W1:Y:S04]  /*0290*/  MUFU.RCP R9, R9 ;  /* 0x0000000900097308 */ /* 0x002e680000001000 */
[----:B------:R-:W-:-:S07]  /*02a0*/  ISETP.GT.U32.AND P3, PT, R5, R10, PT ;  /* 0x0000000a0500720c */ /* 0x000fce0003f64070 */
[----:B------:R-:W-:-:S05]  /*02b0*/  @!P0 IMAD.IADD R2, R2, 0x1, -R5 ;  /* 0x0000000102028824 */ /* 0x000fca00078e0a05 */
[----:B------:R-:W-:Y:S01]  /*02c0*/  ISETP.GT.U32.AND P0, PT, R5, R2, PT ;  /* 0x000000020500720c */ /* 0x000fe20003f04070 */
[--C-:B------:R-:W-:Y:S02]  /*02d0*/  @!P3 IMAD.IADD R10, R10, 0x1, -R5.reuse ;  /* 0x000000010a0ab824 */ /* 0x100fe400078e0a05 */
[----:B-1----:R-:W-:Y:S01]  /*02e0*/  VIADD R6, R9, 0xffffffe ;  /* 0x0ffffffe09067836 */ /* 0x002fe20000000000 */
[----:B------:R-:W-:Y:S01]  /*02f0*/  LOP3.LUT R9, RZ, R4, RZ, 0x33, !PT ;  /* 0x00000004ff097212 */ /* 0x000fe200078e33ff */
[----:B------:R-:W-:Y:S01]  /*0300*/  @!P3 VIADD R8, R8, 0x1 ;  /* 0x000000010808b836 */ /* 0x000fe20000000000 */
[----:B------:R-:W-:Y:S01]  /*0310*/  ISETP.GE.U32.AND P2, PT, R10, R5, PT ;  /* 0x000000050a00720c */ /* 0x000fe20003f46070 */
[----:B------:R-:W1:Y:S06]  /*0320*/  F2I.FTZ.U32.TRUNC.NTZ R7, R6 ;  /* 0x0000000600077305 */ /* 0x000e6c000021f000 */
[----:B------:R-:W-:Y:S01]  /*0330*/  @!P0 IMAD.IADD R2, R2, 0x1, -R5 ;  /* 0x0000000102028824 */ /* 0x000fe200078e0a05 */
[----:B------:R-:W-:-:S02]  /*0340*/  ISETP.NE.AND P0, PT, R4, RZ, PT ;  /* 0x000000ff0400720c */ /* 0x000fc40003f05270 */
[----:B------:R-:W-:Y:S01]  /*0350*/  LOP3.LUT R4, R13, R4, RZ, 0x3c, !PT ;  /* 0x000000040d047212 */ /* 0x000fe200078e3cff */
[----:B------:R-:W-:Y:S02]  /*0360*/  @!P1 IMAD.MOV R2, RZ, RZ, -R2 ;  /* 0x000000ffff029224 */ /* 0x000fe400078e0a02 */
[----:B------:R-:W-:Y:S01]  /*0370*/  @P2 VIADD R8, R8, 0x1 ;  /* 0x0000000108082836 */ /* 0x000fe20000000000 */
[----:B------:R-:W-:Y:S02]  /*0380*/  ISETP.GE.AND P1, PT, R4, RZ, PT ;  /* 0x000000ff0400720c */ /* 0x000fe40003f26270 */
[----:B------:R-:W-:Y:S01]  /*0390*/  SEL R11, R9, R2, !P0 ;  /* 0x00000002090b7207 */ /* 0x000fe20004000000 */
[----:B-1----:R-:W-:Y:S01]  /*03a0*/  IMAD.MOV R6, RZ, RZ, -R7 ;  /* 0x000000ffff067224 */ /* 0x002fe200078e0a07 */
[----:B---3--:R-:W-:-:S03]  /*03b0*/  SHF.R.U32.HI R2, RZ, 0x1, R40 ;  /* 0x00000001ff027819 */ /* 0x008fc60000011628 */
[----:B------:R-:W-:Y:S01]  /*03c0*/  IMAD.IADD R0, R0, 0x1, R11 ;  /* 0x0000000100007824 */ /* 0x000fe200078e020b */
[----:B------:R-:W-:Y:S01]  /*03d0*/  SGXT.U32 R2, R2, 0x5 ;  /* 0x000000050202781a */ /* 0x000fe20000000000 */
[----:B------:R-:W-:Y:S02]  /*03e0*/  IMAD R11, R6, R3, RZ ;  /* 0x00000003060b7224 */ /* 0x000fe400078e02ff */
[----:B------:R-:W-:Y:S02]  /*03f0*/  IMAD.SHL.U32 R0, R0, 0x20, RZ ;  /* 0x0000002000007824 */ /* 0x000fe400078e00ff */
[----:B------:R-:W-:Y:S02]  /*0400*/  IMAD.MOV.U32 R6, RZ, RZ, RZ ;  /* 0x000000ffff067224 */ /* 0x000fe400078e00ff */
[----:B------:R-:W-:Y:S01]  /*0410*/  @!P1 IMAD.MOV R8, RZ, RZ, -R8 ;  /* 0x000000ffff089224 */ /* 0x000fe200078e0a08 */
[----:B------:R-:W-:Y:S01]  /*0420*/  LOP3.LUT R14, R0, R2, RZ, 0xfc, !PT ;  /* 0x00000002000e7212 */ /* 0x000fe200078efcff */
[----:B------:R-:W-:-:S03]  /*0430*/  IMAD.HI.U32 R6, R7, R11, R6 ;  /* 0x0000000b07067227 */ /* 0x000fc600078e0006 */
[----:B------:R-:W-:Y:S02]  /*0440*/  IABS R12, R14 ;  /* 0x0000000e000c7213 */ /* 0x000fe40000000000 */
[----:B------:R-:W-:Y:S02]  /*0450*/  SEL R45, R9, R8, !P0 ;  /* 0x00000008092d7207 */ /* 0x000fe40004000000 */
[----:B------:R-:W-:Y:S01]  /*0460*/  ISETP.GE.AND P2, PT, R14, RZ, PT ;  /* 0x000000ff0e00720c */ /* 0x000fe20003f46270 */
[----:B------:R-:W-:Y:S01]  /*0470*/  IMAD.MOV.U32 R7, RZ, RZ, R12 ;  /* 0x000000ffff077224 */ /* 0x000fe200078e000c */
[----:B------:R-:W-:Y:S01]  /*0480*/  ISETP.NE.AND P0, PT, R16, RZ, PT ;  /* 0x000000ff1000720c */ /* 0x000fe20003f05270 */
[----:B------:R-:W-:Y:S02]  /*0490*/  IMAD.SHL.U32 R45, R45, 0x20, RZ ;  /* 0x000000202d2d7824 */ /* 0x000fe400078e00ff */
[----:B------:R-:W-:-:S03]  /*04a0*/  IMAD.HI.U32 R6, R6, R7, RZ ;  /* 0x0000000706067227 */ /* 0x000fc600078e00ff */
[----:B------:R-:W-:Y:S01]  /*04b0*/  LOP3.LUT R8, R45, R2, RZ, 0xfc, !PT ;  /* 0x000000022d087212 */ /* 0x000fe200078efcff */
[----:B------:R-:W-:-:S04]  /*04c0*/  IMAD.MOV R6, RZ, RZ, -R6 ;  /* 0x000000ffff067224 */ /* 0x000fc800078e0a06 */
[----:B------:R-:W-:Y:S02]  /*04d0*/  IMAD R6, R3, R6, R7 ;  /* 0x0000000603067224 */ /* 0x000fe400078e0207 */
[----:B------:R-:W-:-:S03]  /*04e0*/  IMAD.HI R4, R8, 0x2aaaaaab, RZ ;  /* 0x2aaaaaab08047827 */ /* 0x000fc600078e02ff */
[----:B------:R-:W-:-:S13]  /*04f0*/  ISETP.GT.U32.AND P3, PT, R3, R6, PT ;  /* 0x000000060300720c */ /* 0x000fda0003f64070 */
[----:B------:R-:W-:-:S05]  /*0500*/  @!P3 IMAD.IADD R6, R6, 0x1, -R3 ;  /* 0x000000010606b824 */ /* 0x000fca00078e0a03 */
[----:B------:R-:W-:-:S13]  /*0510*/  ISETP.GT.U32.AND P1, PT, R3, R6, PT ;  /* 0x000000060300720c */ /* 0x000fda0003f24070 */
[----:B------:R-:W-:Y:S01]  /*0520*/  @!P1 IMAD.IADD R6, R6, 0x1, -R3 ;  /* 0x0000000106069824 */ /* 0x000fe200078e0a03 */
[----:B------:R-:W-:-:S03]  /*0530*/  SHF.R.U32.HI R3, RZ, 0x1f, R4 ;  /* 0x0000001fff037819 */ /* 0x000fc60000011604 */
[----:B------:R-:W-:Y:S01]  /*0540*/  @!P2 IMAD.MOV R6, RZ, RZ, -R6 ;  /* 0x000000ffff06a224 */ /* 0x000fe200078e0a06 */
[----:B------:R-:W-:Y:S01]  /*0550*/  LEA.HI R5, R4, R3, RZ, 0x17 ;  /* 0x0000000304057211 */ /* 0x000fe200078fb8ff */
[----:B------:R-:W-:Y:S01]  /*0560*/  IMAD.SHL.U32 R3, R40, 0x8, RZ ;  /* 0x0000000828037824 */ /* 0x000fe200078e00ff */
[----:B------:R-:W-:-:S03]  /*0570*/  @!P0 LOP3.LUT R6, RZ, R16, RZ, 0x33, !PT ;  /* 0x00000010ff068212 */ /* 0x000fc600078e33ff */
[----:B------:R-:W-:Y:S01]  /*0580*/  IMAD R5, R5, -0xc00, R8 ;  /* 0xfffff40005057824 */ /* 0x000fe200078e0208 */
[----:B------:R-:W-:-:S05]  /*0590*/  LOP3.LUT R4, R3, 0x8, RZ, 0xc0, !PT ;  /* 0x0000000803047812 */ /* 0x000fca00078ec0ff */
[--C-:B------:R-:W-:Y:S02]  /*05a0*/  IMAD R7, R6, 0x40, R4.reuse ;  /* 0x0000004006077824 */ /* 0x100fe400078e0204 */
[----:B------:R-:W-:Y:S02]  /*05b0*/  IMAD R5, R5, 0x40, R4 ;  /* 0x0000004005057824 */ /* 0x000fe400078e0204 */
[----:B--2---:R-:W-:-:S04]  /*05c0*/  IMAD.WIDE R34, R7, 0x2, R34 ;  /* 0x0000000207227825 */ /* 0x004fc800078e0222 */
[----:B----4-:R-:W-:Y:S02]  /*05d0*/  IMAD.WIDE R32, R5, 0x2, R32 ;  /* 0x0000000205207825 */ /* 0x010fe400078e0220 */
[----:B------:R-:W2:Y:S01]  /*05e0*/  LDG.E.128 R4, desc[UR6][R34.64] ;  /* 0x0000000622047981 */ /* 0x000ea2000c1e1d00 */
[----:B------:R-:W-:Y:S06]  /*05f0*/  BAR.SYNC.DEFER_BLOCKING 0x0 ;  /* 0x0000000000007b1d */ /* 0x000fec0000010000 */
[----:B------:R-:W3:Y:S02]  /*0600*/  LDG.E.128 R8, desc[UR6][R32.64] ;  /* 0x0000000620087981 */ /* 0x000ee4000c1e1d00 */
[----:B------:R-:W1:Y:S01]  /*0610*/  S2UR UR5, SR_CgaCtaId ;  /* 0x00000000000579c3 */ /* 0x000e620000008800 */
[----:B------:R-:W-:Y:S01]  /*0620*/  LOP3.LUT R3, R3, 0x8, R40, 0x48, !PT ;  /* 0x0000000803037812 */ /* 0x000fe200078e4828 */
[----:B------:R-:W-:Y:S01]  /*0630*/  UMOV UR4, 0x400 ;  /* 0x0000040000047882 */ /* 0x000fe20000000000 */
[--C-:B------:R-:W-:Y:S01]  /*0640*/  SHF.R.U32.HI R12, RZ, 0x3, R40.reuse ;  /* 0x00000003ff0c7819 */ /* 0x100fe20000011628 */
[----:B------:R-:W-:Y:S01]  /*0650*/  IMAD.SHL.U32 R17, R40, 0x10, RZ ;  /* 0x0000001028117824 */ /* 0x000fe200078e00ff */
[--C-:B------:R-:W-:Y:S01]  /*0660*/  SHF.R.U32.HI R14, RZ, 0x2, R40.reuse ;  /* 0x00000002ff0e7819 */ /* 0x100fe20000011628 */
[----:B------:R-:W-:Y:S01]  /*0670*/  IMAD R3, R2, 0x10, R3 ;  /* 0x0000001002037824 */ /* 0x000fe200078e0203 */
[----:B------:R-:W-:-:S02]  /*0680*/  SHF.R.U32.HI R13, RZ, 0x4, R40 ;  /* 0x00000004ff0d7819 */ /* 0x000fc40000011628 */
[----:B------:R-:W-:Y:S02]  /*0690*/  SGXT.U32 R12, R12, 0x1 ;  /* 0x000000010c0c781a */ /* 0x000fe40000000000 */
[----:B------:R-:W-:Y:S02]  /*06a0*/  SGXT.U32 R14, R14, 0x1 ;  /* 0x000000010e0e781a */ /* 0x000fe40000000000 */
[----:B------:R-:W-:Y:S02]  /*06b0*/  SHF.R.U32.HI R15, RZ, 0x4, R40 ;  /* 0x00000004ff0f7819 */ /* 0x000fe40000011628 */
[----:B------:R-:W-:Y:S02]  /*06c0*/  SGXT.U32 R13, R13, 0x1 ;  /* 0x000000010d0d781a */ /* 0x000fe40000000000 */
[----:B------:R-:W-:Y:S02]  /*06d0*/  LOP3.LUT R16, R12, R14, RZ, 0x3c, !PT ;  /* 0x0000000e0c107212 */ /* 0x000fe400078e3cff */
[----:B------:R-:W-:-:S02]  /*06e0*/  LOP3.LUT R15, R12, 0x2, R15, 0xf8, !PT ;  /* 0x000000020c0f7812 */ /* 0x000fc400078ef80f */
[C---:B------:R-:W-:Y:S01]  /*06f0*/  LOP3.LUT R14, R13.reuse, R14, RZ, 0x3c, !PT ;  /* 0x0000000e0d0e7212 */ /* 0x040fe200078e3cff */
[----:B------:R-:W-:Y:S01]  /*0700*/  IMAD.SHL.U32 R13, R13, 0x80, RZ ;  /* 0x000000800d0d7824 */ /* 0x000fe200078e00ff */
[----:B------:R-:W-:Y:S01]  /*0710*/  LOP3.LUT R12, R17, 0x70, RZ, 0xe2, !PT ;  /* 0x00000070110c7812 */ /* 0x000fe200078ee2ff */
[----:B-1----:R-:W-:Y:S01]  /*0720*/  UPRMT UR4, UR5, 0x654, UR4 ;  /* 0x0000065405047896 */ /* 0x002fe20008000004 */
[----:B------:R-:W-:Y:S02]  /*0730*/  IMAD.SHL.U32 R15, R15, 0x80, RZ ;  /* 0x000000800f0f7824 */ /* 0x000fe400078e00ff */
[----:B------:R-:W-:Y:S02]  /*0740*/  IMAD.SHL.U32 R14, R14, 0x8, RZ ;  /* 0x000000080e0e7824 */ /* 0x000fe400078e00ff */
[----:B------:R-:W-:Y:S01]  /*0750*/  IMAD.SHL.U32 R16, R16, 0x8, RZ ;  /* 0x0000000810107824 */ /* 0x000fe200078e00ff */
[----:B------:R-:W-:Y:S02]  /*0760*/  LEA R3, R3, UR4, 0x1 ;  /* 0x0000000403037c11 */ /* 0x000fe4000f8e08ff */
[----:B------:R-:W-:-:S02]  /*0770*/  LOP3.LUT R14, R12, R15, R14, 0xfe, !PT ;  /* 0x0000000f0c0e7212 */ /* 0x000fc400078efe0e */
[----:B------:R-:W-:Y:S02]  /*0780*/  LOP3.LUT R2, R12, R16, R13, 0xfe, !PT ;  /* 0x000000100c027212 */ /* 0x000fe400078efe0d */
[----:B------:R-:W-:Y:S02]  /*0790*/  LEA R44, R14, UR4, 0x1 ;  /* 0x000000040e2c7c11 */ /* 0x000fe4000f8e08ff */
[----:B------:R-:W-:Y:S01]  /*07a0*/  LEA R2, R2, UR4, 0x1 ;  /* 0x0000000402027c11 */ /* 0x000fe2000f8e08ff */
[----:B--2---:R-:W-:Y:S04]  /*07b0*/  STS.128 [R3], R4 ;  /* 0x0000000403007388 */ /* 0x004fe80000000c00 */
[----:B---3--:R-:W-:Y:S01]  /*07c0*/  STS.128 [R3+0x400], R8 ;  /* 0x0004000803007388 */ /* 0x008fe20000000c00 */
[----:B------:R-:W-:Y:S06]  /*07d0*/  BAR.SYNC.DEFER_BLOCKING 0x0 ;  /* 0x0000000000007b1d */ /* 0x000fec0000010000 */
[----:B------:R-:W-:Y:S04]  /*07e0*/  LDSM.16.M88.4 R8, [R44] ;  /* 0x000000002c08783b */ /* 0x000fe80000000200 */
[----:B------:R-:W1:Y:S04]  /*07f0*/  LDSM.16.M88.4 R16, [R2+0x400] ;  /* 0x000400000210783b */ /* 0x000e680000000200 */
[----:B------:R-:W-:Y:S04]  /*0800*/  LDSM.16.M88.4 R20, [R2+0x600] ;  /* 0x000600000214783b */ /* 0x000fe80000000200 */
[----:B------:R-:W2:Y:S01]  /*0810*/  LDG.E.128 R28, desc[UR6][R34.64+0x20] ;  /* 0x00002006221c7981 */ /* 0x000ea2000c1e1d00 */
[----:B------:R-:W-:Y:S06]  /*0820*/  BAR.SYNC.DEFER_BLOCKING 0x0 ;  /* 0x0000000000007b1d */ /* 0x000fec0000010000 */
[----:B------:R-:W3:Y:S01]  /*0830*/  LDG.E.128 R36, desc[UR6][R32.64+0x20] ;  /* 0x0000200620247981 */ /* 0x000ee2000c1e1d00 */
[----:B-1----:R-:W-:Y:S06]  /*0840*/  HMMA.16816.F32.BF16 R12, R8, R16, RZ ;  /* 0x00000010080c723c */ /* 0x002fec00000418ff */
[----:B------:R-:W-:Y:S01]  /*0850*/  HMMA.16816.F32.BF16 R16, R8, R18, RZ ;  /* 0x000000120810723c */ /* 0x000fe200000418ff */
[----:B--2---:R-:W-:Y:S04]  /*0860*/  STS.128 [R3], R28 ;  /* 0x0000001c03007388 */ /* 0x004fe80000000c00 */
[----:B---3--:R1:W-:Y:S01]  /*0870*/  STS.128 [R3+0x400], R36 ;  /* 0x0004002403007388 */ /* 0x0083e20000000c00 */
[----:B------:R-:W-:Y:S06]  /*0880*/  BAR.SYNC.DEFER_BLOCKING 0x0 ;  /* 0x0000000000007b1d */ /* 0x000fec0000010000 */
[----:B------:R-:W-:Y:S04]  /*0890*/  LDSM.16.M88.4 R4, [R44] ;  /* 0x000000002c04783b */ /* 0x000fe80000000200 */
[----:B------:R-:W2:Y:S04]  /*08a0*/  LDSM.16.M88.4 R24, [R2+0x400] ;  /* 0x000400000218783b */ /* 0x000ea80000000200 */
[----:B-1----:R-:W3:Y:S01]  /*08b0*/  LDG.E.128 R36, desc[UR6][R34.64+0x40] ;  /* 0x0000400622247981 */ /* 0x002ee2000c1e1d00 */
[----:B--2---:R-:W-:Y:S06]  /*08c0*/  HMMA.16816.F32.BF16 R12, R4, R24, R12 ;  /* 0x00000018040c723c */ /* 0x004fec000004180c */
[----:B------:R-:W-:Y:S06]  /*08d0*/  HMMA.16816.F32.BF16 R16, R4, R26, R16 ;  /* 0x0000001a0410723c */ /* 0x000fec0000041810 */
[----:B------:R-:W-:Y:S06]  /*08e0*/  HMMA.16816.F32.BF16 R24, R8, R20, RZ ;  /* 0x000000140818723c */ /* 0x000fec00000418ff */
[----:B------:R-:W-:Y:S01]  /*08f0*/  HMMA.16816.F32.BF16 R8, R8, R22, RZ ;  /* 0x000000160808723c */ /* 0x000fe200000418ff */
[----:B------:R-:W-:-:S04]  /*0900*/  SHF.R.U32.HI R21, RZ, 0x2, R40 ;  /* 0x00000002ff157819 */ /* 0x000fc80000011628 */
[----:B------:R-:W-:-:S04]  /*0910*/  SGXT.U32 R21, R21, 0x4 ;  /* 0x000000041515781a */ /* 0x000fc80000000000 */
[----:B------:R-:W-:Y:S02]  /*0920*/  LOP3.LUT R0, R0, R21, RZ, 0xfc, !PT ;  /* 0x0000001500007212 */ /* 0x000fe400078efcff */
[----:B------:R-:W1:Y:S01]  /*0930*/  LDSM.16.M88.4 R20, [R2+0x600] ;  /* 0x000600000214783b */ /* 0x000e620000000200 */
[----:B------:R-:W-:Y:S06]  /*0940*/  BAR.SYNC.DEFER_BLOCKING 0x0 ;  /* 0x0000000000007b1d */ /* 0x000fec0000010000 */
[----:B------:R-:W2:Y:S01]  /*0950*/  LDG.E.128 R40, desc[UR6][R32.64+0x40] ;  /* 0x0000400620287981 */ /* 0x000ea2000c1e1d00 */
[----:B-1----:R-:W-:Y:S06]  /*0960*/  HMMA.16816.F32.BF16 R24, R4, R20, R24 ;  /* 0x000000140418723c */ /* 0x002fec0000041818 */
[----:B------:R-:W-:Y:S01]  /*0970*/  HMMA.16816.F32.BF16 R4, R4, R22, R8 ;  /* 0x000000160404723c */ /* 0x000fe20000041808 */
[----:B---3--:R-:W-:Y:S04]  /*0980*/  STS.128 [R3], R36 ;  /* 0x0000002403007388 */ /* 0x008fe80000000c00 */
[----:B--2---:R-:W-:Y:S01]  /*0990*/  STS.128 [R3+0x400], R40 ;  /* 0x0004002803007388 */ /* 0x004fe20000000c00 */
[----:B------:R-:W-:Y:S06]  /*09a0*/  BAR.SYNC.DEFER_BLOCKING 0x0 ;  /* 0x0000000000007b1d */ /* 0x000fec0000010000 */
[----:B------:R-:W-:Y:S04]  /*09b0*/  LDSM.16.M88.4 R8, [R44] ;  /* 0x000000002c08783b */ /* 0x000fe80000000200 */
[----:B------:R-:W1:Y:S04]  /*09c0*/  LDSM.16.M88.4 R20, [R2+0x400] ;  /* 0x000400000214783b */ /* 0x000e680000000200 */
[----:B------:R-:W2:Y:S01]  /*09d0*/  LDG.E.128 R28, desc[UR6][R34.64+0x60] ;  /* 0x00006006221c7981 */ /* 0x000ea2000c1e1d00 */
[----:B-1----:R-:W-:Y:S06]  /*09e0*/  HMMA.16816.F32.BF16 R12, R8, R20, R12 ;  /* 0x00000014080c723c */ /* 0x002fec000004180c */
[----:B------:R-:W-:Y:S01]  /*09f0*/  HMMA.16816.F32.BF16 R16, R8, R22, R16 ;  /* 0x000000160810723c */ /* 0x000fe20000041810 */
[----:B------:R-:W1:Y:S01]  /*0a00*/  LDSM.16.M88.4 R20, [R2+0x600] ;  /* 0x000600000214783b */ /* 0x000e620000000200 */
[----:B------:R-:W-:Y:S06]  /*0a10*/  BAR.SYNC.DEFER_BLOCKING 0x0 ;  /* 0x0000000000007b1d */ /* 0x000fec0000010000 */
[----:B------:R-:W3:Y:S01]  /*0a20*/  LDG.E.128 R32, desc[UR6][R32.64+0x60] ;  /* 0x0000600620207981 */ /* 0x000ee2000c1e1d00 */
[----:B-1----:R-:W-:Y:S06]  /*0a30*/  HMMA.16816.F32.BF16 R24, R8, R20, R24 ;  /* 0x000000140818723c */ /* 0x002fec0000041818 */
[----:B------:R-:W-:Y:S01]  /*0a40*/  HMMA.16816.F32.BF16 R4, R8, R22, R4 ;  /* 0x000000160804723c */ /* 0x000fe20000041804 */
[----:B------:R-:W1:Y:S01]  /*0a50*/  S2R R20, SR_TID.X ;  /* 0x0000000000147919 */ /* 0x000e620000002100 */
[----:B------:R-:W4:Y:S01]  /*0a60*/  S2UR UR4, SR_CgaCtaId ;  /* 0x00000000000479c3 */ /* 0x000f220000008800 */
[----:B------:R-:W-:-:S07]  /*0a70*/  UMOV UR5, 0x400 ;  /* 0x0000040000057882 */ /* 0x000fce0000000000 */
[----:B------:R-:W5:Y:S01]  /*0a80*/  LDC R21, c[0x0][0x228] ;  /* 0x00008a00ff157b82 */ /* 0x000f620000000800 */
[----:B----4-:R-:W-:Y:S01]  /*0a90*/  UPRMT UR4, UR4, 0x654, UR5 ;  /* 0x0000065404047896 */ /* 0x010fe20008000005 */
[----:B--2---:R-:W-:Y:S04]  /*0aa0*/  STS.128 [R3], R28 ;  /* 0x0000001c03007388 */ /* 0x004fe80000000c00 */
[----:B---3--:R1:W-:Y:S02]  /*0ab0*/  STS.128 [R3+0x400], R32 ;  /* 0x0004002003007388 */ /* 0x0083e40000000c00 */
[----:B------:R-:W-:Y:S06]  /*0ac0*/  BAR.SYNC.DEFER_BLOCKING 0x0 ;  /* 0x0000000000007b1d */ /* 0x000fec0000010000 */
[----:B------:R-:W-:Y:S04]  /*0ad0*/  LDSM.16.M88.4 R36, [R44] ;  /* 0x000000002c24783b */ /* 0x000fe80000000200 */
[----:B------:R-:W2:Y:S04]  /*0ae0*/  LDSM.16.M88.4 R40, [R2+0x400] ;  /* 0x000400000228783b */ /* 0x000ea80000000200 */
[----:B------:R3:W4:Y:S01]  /*0af0*/  LDSM.16.M88.4 R8, [R2+0x600] ;  /* 0x000600000208783b */ /* 0x0007220000000200 */
[----:B-1----:R-:W-:-:S04]  /*0b00*/  SHF.R.U32.HI R3, RZ, 0x5, R20 ;  /* 0x00000005ff037819 */ /* 0x002fc80000011614 */
[----:B------:R-:W-:Y:S02]  /*0b10*/  LOP3.LUT R3, R3, 0x1, RZ, 0xc0, !PT ;  /* 0x0000000103037812 */ /* 0x000fe400078ec0ff */
[C---:B---3--:R-:W-:Y:S01]  /*0b20*/  LOP3.LUT R2, R20.reuse, 0x3, RZ, 0xc0, !PT ;  /* 0x0000000314027812 */ /* 0x048fe200078ec0ff */
[----:B--2---:R-:W-:Y:S06]  /*0b30*/  HMMA.16816.F32.BF16 R12, R36, R40, R12 ;  /* 0x00000028240c723c */ /* 0x004fec000004180c */
[----:B------:R-:W-:Y:S06]  /*0b40*/  HMMA.16816.F32.BF16 R16, R36, R42, R16 ;  /* 0x0000002a2410723c */ /* 0x000fec0000041810 */
[----:B----4-:R-:W-:Y:S06]  /*0b50*/  HMMA.16816.F32.BF16 R24, R36, R8, R24 ;  /* 0x000000082418723c */ /* 0x010fec0000041818 */
[----:B------:R-:W-:Y:S01]  /*0b60*/  HMMA.16816.F32.BF16 R4, R36, R10, R4 ;  /* 0x0000000a2404723c */ /* 0x000fe20000041804 */
[----:B------:R-:W-:-:S04]  /*0b70*/  LOP3.LUT R8, R20, 0x1f, RZ, 0xc0, !PT ;  /* 0x0000001f14087812 */ /* 0x000fc800078ec0ff */
[----:B------:R-:W-:-:S05]  /*0b80*/  SHF.R.U32.HI R8, RZ, 0x2, R8 ;  /* 0x00000002ff087819 */ /* 0x000fca0000011608 */
[----:B------:R-:W-:-:S04]  /*0b90*/  IMAD R9, R3, 0x10, R8 ;  /* 0x0000001003097824 */ /* 0x000fc800078e0208 */
[----:B------:R-:W-:Y:S01]  /*0ba0*/  IMAD R9, R9, 0x14, R2 ;  /* 0x0000001409097824 */ /* 0x000fe200078e0202 */
[----:B------:R-:W-:Y:S02]  /*0bb0*/  F2FP.BF16.F32.PACK_AB R12, R13, R12 ;  /* 0x0000000c0d0c723e */ /* 0x000fe400000010ff */
[----:B------:R-:W-:Y:S02]  /*0bc0*/  F2FP.BF16.F32.PACK_AB R14, R15, R14 ;  /* 0x0000000e0f0e723e */ /* 0x000fe400000010ff */
[----:B------:R-:W-:Y:S02]  /*0bd0*/  F2FP.BF16.F32.PACK_AB R16, R17, R16 ;  /* 0x000000101110723e */ /* 0x000fe400000010ff */
[----:B------:R-:W-:Y:S02]  /*0be0*/  F2FP.BF16.F32.PACK_AB R18, R19, R18 ;  /* 0x000000121312723e */ /* 0x000fe400000010ff */
[----:B------:R-:W-:Y:S02]  /*0bf0*/  F2FP.BF16.F32.PACK_AB R24, R25, R24 ;  /* 0x000000181918723e */ /* 0x000fe400000010ff */
[----:B------:R-:W-:Y:S01]  /*0c00*/  LEA R9, R9, UR4, 0x2 ;  /* 0x0000000409097c11 */ /* 0x000fe2000f8e10ff */
[----:B------:R-:W-:Y:S01]  /*0c10*/  BAR.SYNC.DEFER_BLOCKING 0x0 ;  /* 0x0000000000007b1d */ /* 0x000fe20000010000 */
[----:B------:R-:W-:-:S02]  /*0c20*/  F2FP.BF16.F32.PACK_AB R26, R27, R26 ;  /* 0x0000001a1b1a723e */ /* 0x000fc400000010ff */
[----:B------:R-:W-:Y:S02]  /*0c30*/  F2FP.BF16.F32.PACK_AB R10, R5, R4 ;  /* 0x00000004050a723e */ /* 0x000fe400000010ff */
[----:B------:R-:W-:Y:S01]  /*0c40*/  F2FP.BF16.F32.PACK_AB R22, R7, R6 ;  /* 0x000000060716723e */ /* 0x000fe200000010ff */
[----:B------:R-:W-:-:S04]  /*0c50*/  IMAD R3, R3, 0x8, R8 ;  /* 0x0000000803037824 */ /* 0x000fc800078e0208 */
[----:B------:R-:W-:Y:S01]  /*0c60*/  IMAD R2, R3, 0x5, R2 ;  /* 0x0000000503027824 */ /* 0x000fe200078e0202 */
[----:B------:R-:W-:Y:S04]  /*0c70*/  STS [R9], R12 ;  /* 0x0000000c09007388 */ /* 0x000fe80000000800 */
[----:B------:R-:W-:Y:S04]  /*0c80*/  STS [R9+0x280], R14 ;  /* 0x0002800e09007388 */ /* 0x000fe80000000800 */
[----:B------:R-:W-:Y:S04]  /*0c90*/  STS [R9+0x10], R16 ;  /* 0x0000101009007388 */ /* 0x000fe80000000800 */
[----:B------:R-:W-:Y:S04]  /*0ca0*/  STS [R9+0x290], R18 ;  /* 0x0002901209007388 */ /* 0x000fe80000000800 */
[----:B------:R-:W-:Y:S04]  /*0cb0*/  STS [R9+0x20], R24 ;  /* 0x0000201809007388 */ /* 0x000fe80000000800 */
[----:B------:R-:W-:Y:S04]  /*0cc0*/  STS [R9+0x2a0], R26 ;  /* 0x0002a01a09007388 */ /* 0x000fe80000000800 */
[----:B------:R-:W-:Y:S04]  /*0cd0*/  STS [R9+0x30], R10 ;  /* 0x0000300a09007388 */ /* 0x000fe80000000800 */
[----:B------:R1:W-:Y:S01]  /*0ce0*/  STS [R9+0x2b0], R22 ;  /* 0x0002b01609007388 */ /* 0x0003e20000000800 */
[----:B------:R-:W-:-:S05]  /*0cf0*/  IMAD.SHL.U32 R2, R2, 0x8, RZ ;  /* 0x0000000802027824 */ /* 0x000fca00078e00ff */
[----:B------:R-:W-:Y:S01]  /*0d00*/  LEA R11, R2, UR4, 0x1 ;  /* 0x00000004020b7c11 */ /* 0x000fe2000f8e08ff */
[----:B------:R-:W-:Y:S01]  /*0d10*/  BAR.SYNC.DEFER_BLOCKING 0x0 ;  /* 0x0000000000007b1d */ /* 0x000fe20000010000 */
[----:B------:R-:W-:-:S07]  /*0d20*/  IMAD.SHL.U32 R20, R20, 0x8, RZ ;  /* 0x0000000814147824 */ /* 0x000fce00078e00ff */
[----:B------:R-:W1:Y:S01]  /*0d30*/  LDC.64 R2, c[0x0][0x220] ;  /* 0x00008800ff027b82 */ /* 0x000e620000000a00 */
[----:B------:R-:W2:Y:S01]  /*0d40*/  LDS.128 R4, [R11] ;  /* 0x000000000b047984 */ /* 0x000ea20000000c00 */
[----:B------:R-:W-:Y:S02]  /*0d50*/  LOP3.LUT R45, R45, 0x18, R20, 0xf8, !PT ;  /* 0x000000182d2d7812 */ /* 0x000fe400078ef814 */
[----:B------:R-:W-:Y:S02]  /*0d60*/  LOP3.LUT R8, R0, 0x10, RZ, 0xfc, !PT ;  /* 0x0000001000087812 */ /* 0x000fe400078efcff */
[----:B------:R-:W-:-:S04]  /*0d70*/  ISETP.GE.AND P0, PT, R45, 0xc00, PT ;  /* 0x00000c002d00780c */ /* 0x000fc80003f06270 */
[-C--:B-----5:R-:W-:Y:S02]  /*0d80*/  ISETP.LT.AND P1, PT, R0, R21.reuse, !P0 ;  /* 0x000000150000720c */ /* 0x0a0fe40004721270 */
[----:B------:R-:W-:Y:S01]  /*0d90*/  ISETP.LT.AND P0, PT, R8, R21, !P0 ;  /* 0x000000150800720c */ /* 0x000fe20004701270 */
[----:B------:R-:W-:-:S04]  /*0da0*/  IMAD R45, R0, 0xc00, R45 ;  /* 0x00000c00002d7824 */ /* 0x000fc800078e022d */
[----:B-1----:R-:W-:-:S06]  /*0db0*/  IMAD.WIDE R8, R45, 0x2, R2 ;  /* 0x000000022d087825 */ /* 0x002fcc00078e0202 */
[----:B--2---:R1:W-:Y:S02]  /*0dc0*/  @P1 STG.E.128 desc[UR6][R8.64], R4 ;  /* 0x0000000408001986 */ /* 0x0043e4000c101d06 */
[----:B------:R-:W-:Y:S05]  /*0dd0*/  @!P0 EXIT ;  /* 0x000000000000894d */ /* 0x000fea0003800000 */
[----:B-1----:R-:W0:Y:S01]  /*0de0*/  LDS.128 R8, [R11+0x500] ;  /* 0x000500000b087984 */ /* 0x002e220000000c00 */
[----:B------:R-:W-:-:S04]  /*0df0*/  VIADD R45, R45, 0xc000 ;  /* 0x0000c0002d2d7836 */ /* 0x000fc80000000000 */
[----:B------:R-:W-:-:S05]  /*0e00*/  IMAD.WIDE R2, R45, 0x2, R2 ;  /* 0x000000022d027825 */ /* 0x000fca00078e0202 */
[----:B0-----:R-:W-:Y:S01]  /*0e10*/  STG.E.128 desc[UR6][R2.64], R8 ;  /* 0x0000000802007986 */ /* 0x001fe2000c101d06 */
[----:B------:R-:W-:Y:S05]  /*0e20*/  EXIT ;  /* 0x000000000000794d */ /* 0x000fea0003800000 */
.L_x_0:
[----:B------:R-:W-:-:S00]  /*0e30*/  BRA `(.L_x_0) ;  /* 0xfffffffc00fc7947 */ /* 0x000fc0000383ffff */
[----:B------:R-:W-:-:S00]  /*0e40*/  NOP ;  /* 0x0000000000007918 */ /* 0x000fc00000000000 */
        /* <DEDUP_REMOVED lines=11> */
.L_x_1:


//--------------------- .nv.shared.triton_mm      --------------------------
	.section	.nv.shared.triton_mm,"aw",@nobits
	.sectionflags	@""
	.align	16
	.zero		1024


//--------------------- .nv.constant0.triton_mm   --------------------------
	.section	.nv.constant0.triton_mm,"a",@progbits
	.sectionflags	@""
	.align	4
.nv.constant0.triton_mm:
	.zero		556
